//
// Generated by NVIDIA NVVM Compiler
//
// Compiler Build ID: CL-36424714
// Cuda compilation tools, release 13.0, V13.0.88
// Based on NVVM 20.0.0
//

.version 9.0
.target sm_100
.address_size 64

	// .globl	_Z11cuda_matmulPfS_S_i
.extern .shared .align 16 .b8 S[];

.visible .entry _Z11cuda_matmulPfS_S_i(
	.param .u64 .ptr .align 1 _Z11cuda_matmulPfS_S_i_param_0,
	.param .u64 .ptr .align 1 _Z11cuda_matmulPfS_S_i_param_1,
	.param .u64 .ptr .align 1 _Z11cuda_matmulPfS_S_i_param_2,
	.param .u32 _Z11cuda_matmulPfS_S_i_param_3
)
{
	.reg .pred 	%p<13>;
	.reg .b32 	%r<63>;
	.reg .b32 	%f<121>;
	.reg .b64 	%rd<51>;

	ld.param.u64 	%rd6, [_Z11cuda_matmulPfS_S_i_param_0];
	ld.param.u64 	%rd8, [_Z11cuda_matmulPfS_S_i_param_1];
	ld.param.u32 	%r29, [_Z11cuda_matmulPfS_S_i_param_3];
	cvta.to.global.u64 	%rd1, %rd8;
	mov.u32 	%r1, %ctaid.y;
	mov.u32 	%r2, %tid.x;
	mov.u32 	%r3, %ntid.x;
	mov.u32 	%r30, %ctaid.x;
	mad.lo.s32 	%r4, %r3, %r30, %r2;
	setp.lt.s32 	%p1, %r29, 1;
	mov.f32 	%f117, 0f00000000;
	@%p1 bra 	$L__BB0_17;
	mad.lo.s32 	%r5, %r29, %r1, %r2;
	shl.b32 	%r32, %r2, 2;
	mov.u32 	%r33, S;
	add.s32 	%r6, %r33, %r32;
	and.b32  	%r7, %r3, 15;
	and.b32  	%r8, %r3, 7;
	and.b32  	%r9, %r3, 3;
	shl.b32 	%r10, %r29, 4;
	cvta.to.global.u64 	%rd2, %rd6;
	mov.f32 	%f117, 0f00000000;
	mov.b32 	%r58, 0;
	mul.wide.u32 	%rd4, %r29, 4;
	bra.uni 	$L__BB0_13;
$L__BB0_2:
	setp.eq.s32 	%p5, %r7, 0;
	@%p5 bra 	$L__BB0_12;
	add.s32 	%r38, %r7, -1;
	setp.lt.u32 	%p6, %r38, 7;
	@%p6 bra 	$L__BB0_5;
	sub.s32 	%r39, %r62, %r17;
	shl.b32 	%r40, %r39, 2;
	mov.u32 	%r41, S;
	add.s32 	%r42, %r41, %r40;
	ld.shared.f32 	%f69, [%r42];
	mad.lo.s32 	%r43, %r62, %r29, %r4;
	mul.wide.s32 	%rd29, %r43, 4;
	add.s64 	%rd30, %rd1, %rd29;
	ld.global.f32 	%f70, [%rd30];
	fma.rn.f32 	%f71, %f69, %f70, %f117;
	ld.shared.f32 	%f72, [%r42+4];
	mul.wide.u32 	%rd31, %r29, 4;
	add.s64 	%rd32, %rd30, %rd31;
	ld.global.f32 	%f73, [%rd32];
	fma.rn.f32 	%f74, %f72, %f73, %f71;
	ld.shared.f32 	%f75, [%r42+8];
	add.s64 	%rd33, %rd32, %rd31;
	ld.global.f32 	%f76, [%rd33];
	fma.rn.f32 	%f77, %f75, %f76, %f74;
	ld.shared.f32 	%f78, [%r42+12];
	add.s64 	%rd34, %rd33, %rd31;
	ld.global.f32 	%f79, [%rd34];
	fma.rn.f32 	%f80, %f78, %f79, %f77;
	ld.shared.f32 	%f81, [%r42+16];
	add.s64 	%rd35, %rd34, %rd31;
	ld.global.f32 	%f82, [%rd35];
	fma.rn.f32 	%f83, %f81, %f82, %f80;
	ld.shared.f32 	%f84, [%r42+20];
	add.s64 	%rd36, %rd35, %rd31;
	ld.global.f32 	%f85, [%rd36];
	fma.rn.f32 	%f86, %f84, %f85, %f83;
	ld.shared.f32 	%f87, [%r42+24];
	add.s64 	%rd37, %rd36, %rd31;
	ld.global.f32 	%f88, [%rd37];
	fma.rn.f32 	%f89, %f87, %f88, %f86;
	ld.shared.f32 	%f90, [%r42+28];
	add.s64 	%rd38, %rd37, %rd31;
	ld.global.f32 	%f91, [%rd38];
	fma.rn.f32 	%f117, %f90, %f91, %f89;
	add.s32 	%r62, %r62, 8;
$L__BB0_5:
	setp.eq.s32 	%p7, %r8, 0;
	@%p7 bra 	$L__BB0_12;
	add.s32 	%r44, %r8, -1;
	setp.lt.u32 	%p8, %r44, 3;
	@%p8 bra 	$L__BB0_8;
	sub.s32 	%r45, %r62, %r17;
	shl.b32 	%r46, %r45, 2;
	mov.u32 	%r47, S;
	add.s32 	%r48, %r47, %r46;
	ld.shared.f32 	%f93, [%r48];
	mad.lo.s32 	%r49, %r62, %r29, %r4;
	mul.wide.s32 	%rd39, %r49, 4;
	add.s64 	%rd40, %rd1, %rd39;
	ld.global.f32 	%f94, [%rd40];
	fma.rn.f32 	%f95, %f93, %f94, %f117;
	ld.shared.f32 	%f96, [%r48+4];
	add.s64 	%rd42, %rd40, %rd4;
	ld.global.f32 	%f97, [%rd42];
	fma.rn.f32 	%f98, %f96, %f97, %f95;
	ld.shared.f32 	%f99, [%r48+8];
	add.s64 	%rd43, %rd42, %rd4;
	ld.global.f32 	%f100, [%rd43];
	fma.rn.f32 	%f101, %f99, %f100, %f98;
	ld.shared.f32 	%f102, [%r48+12];
	add.s64 	%rd44, %rd43, %rd4;
	ld.global.f32 	%f103, [%rd44];
	fma.rn.f32 	%f117, %f102, %f103, %f101;
	add.s32 	%r62, %r62, 4;
$L__BB0_8:
	setp.eq.s32 	%p9, %r9, 0;
	@%p9 bra 	$L__BB0_12;
	setp.eq.s32 	%p10, %r9, 1;
	sub.s32 	%r50, %r62, %r17;
	shl.b32 	%r51, %r50, 2;
	mov.u32 	%r52, S;
	add.s32 	%r16, %r52, %r51;
	ld.shared.f32 	%f104, [%r16];
	mad.lo.s32 	%r53, %r62, %r29, %r4;
	mul.wide.s32 	%rd45, %r53, 4;
	add.s64 	%rd3, %rd1, %rd45;
	ld.global.f32 	%f105, [%rd3];
	fma.rn.f32 	%f117, %f104, %f105, %f117;
	@%p10 bra 	$L__BB0_12;
	setp.eq.s32 	%p11, %r9, 2;
	ld.shared.f32 	%f106, [%r16+4];
	add.s64 	%rd5, %rd3, %rd4;
	ld.global.f32 	%f107, [%rd5];
	fma.rn.f32 	%f117, %f106, %f107, %f117;
	@%p11 bra 	$L__BB0_12;
	ld.shared.f32 	%f108, [%r16+8];
	add.s64 	%rd46, %rd5, %rd4;
	ld.global.f32 	%f109, [%rd46];
	fma.rn.f32 	%f117, %f108, %f109, %f117;
$L__BB0_12:
	setp.ge.s32 	%p12, %r58, %r29;
	@%p12 bra 	$L__BB0_17;
$L__BB0_13:
	mov.u32 	%r17, %r58;
	bar.sync 	0;
	add.s32 	%r34, %r5, %r17;
	mul.wide.u32 	%rd9, %r34, 4;
	add.s64 	%rd10, %rd2, %rd9;
	ld.global.f32 	%f19, [%rd10];
	st.shared.f32 	[%r6], %f19;
	bar.sync 	0;
	add.s32 	%r58, %r17, %r3;
	setp.ge.u32 	%p2, %r17, %r58;
	@%p2 bra 	$L__BB0_12;
	setp.lt.u32 	%p3, %r3, 16;
	mov.u32 	%r62, %r17;
	@%p3 bra 	$L__BB0_2;
	and.b32  	%r36, %r3, -16;
	neg.s32 	%r59, %r36;
	mad.lo.s32 	%r61, %r29, %r17, %r4;
	mov.u32 	%r37, S;
	add.s32 	%r60, %r37, 32;
	mov.u32 	%r62, %r17;
$L__BB0_16:
	.pragma "nounroll";
	ld.shared.v4.f32 	{%f21, %f22, %f23, %f24}, [%r60+-32];
	mul.wide.s32 	%rd11, %r61, 4;
	add.s64 	%rd12, %rd1, %rd11;
	ld.global.f32 	%f25, [%rd12];
	fma.rn.f32 	%f26, %f21, %f25, %f117;
	mul.wide.u32 	%rd13, %r29, 4;
	add.s64 	%rd14, %rd12, %rd13;
	ld.global.f32 	%f27, [%rd14];
	fma.rn.f32 	%f28, %f22, %f27, %f26;
	add.s64 	%rd15, %rd14, %rd13;
	ld.global.f32 	%f29, [%rd15];
	fma.rn.f32 	%f30, %f23, %f29, %f28;
	add.s64 	%rd16, %rd15, %rd13;
	ld.global.f32 	%f31, [%rd16];
	fma.rn.f32 	%f32, %f24, %f31, %f30;
	ld.shared.v4.f32 	{%f33, %f34, %f35, %f36}, [%r60+-16];
	add.s64 	%rd17, %rd16, %rd13;
	ld.global.f32 	%f37, [%rd17];
	fma.rn.f32 	%f38, %f33, %f37, %f32;
	add.s64 	%rd18, %rd17, %rd13;
	ld.global.f32 	%f39, [%rd18];
	fma.rn.f32 	%f40, %f34, %f39, %f38;
	add.s64 	%rd19, %rd18, %rd13;
	ld.global.f32 	%f41, [%rd19];
	fma.rn.f32 	%f42, %f35, %f41, %f40;
	add.s64 	%rd20, %rd19, %rd13;
	ld.global.f32 	%f43, [%rd20];
	fma.rn.f32 	%f44, %f36, %f43, %f42;
	ld.shared.v4.f32 	{%f45, %f46, %f47, %f48}, [%r60];
	add.s64 	%rd21, %rd20, %rd13;
	ld.global.f32 	%f49, [%rd21];
	fma.rn.f32 	%f50, %f45, %f49, %f44;
	add.s64 	%rd22, %rd21, %rd13;
	ld.global.f32 	%f51, [%rd22];
	fma.rn.f32 	%f52, %f46, %f51, %f50;
	add.s64 	%rd23, %rd22, %rd13;
	ld.global.f32 	%f53, [%rd23];
	fma.rn.f32 	%f54, %f47, %f53, %f52;
	add.s64 	%rd24, %rd23, %rd13;
	ld.global.f32 	%f55, [%rd24];
	fma.rn.f32 	%f56, %f48, %f55, %f54;
	ld.shared.v4.f32 	{%f57, %f58, %f59, %f60}, [%r60+16];
	add.s64 	%rd25, %rd24, %rd13;
	ld.global.f32 	%f61, [%rd25];
	fma.rn.f32 	%f62, %f57, %f61, %f56;
	add.s64 	%rd26, %rd25, %rd13;
	ld.global.f32 	%f63, [%rd26];
	fma.rn.f32 	%f64, %f58, %f63, %f62;
	add.s64 	%rd27, %rd26, %rd13;
	ld.global.f32 	%f65, [%rd27];
	fma.rn.f32 	%f66, %f59, %f65, %f64;
	add.s64 	%rd28, %rd27, %rd13;
	ld.global.f32 	%f67, [%rd28];
	fma.rn.f32 	%f117, %f60, %f67, %f66;
	add.s32 	%r62, %r62, 16;
	add.s32 	%r61, %r61, %r10;
	add.s32 	%r60, %r60, 64;
	add.s32 	%r59, %r59, 16;
	setp.eq.s32 	%p4, %r59, 0;
	@%p4 bra 	$L__BB0_2;
	bra.uni 	$L__BB0_16;
$L__BB0_17:
	ld.param.u64 	%rd50, [_Z11cuda_matmulPfS_S_i_param_2];
	cvta.to.global.u64 	%rd47, %rd50;
	mad.lo.s32 	%r54, %r29, %r1, %r4;
	mul.wide.s32 	%rd48, %r54, 4;
	add.s64 	%rd49, %rd47, %rd48;
	atom.global.add.f32 	%f110, [%rd49], %f117;
	ret;

}


// ===== COMPILED SASS (sm_100) =====

	.target	sm_100

	.elftype	@"ET_EXEC"


//--------------------- .note.nv.tkinfo           --------------------------
	.section	.note.nv.tkinfo,"",@"SHT_NOTE"
	.sectionflags	@"SHF_NOTE_NV_TKINFO"
	.tkinfo
        /*0018*/ 	.word	0x00000002
        /*0030*/ 	.string	""
        /*0030*/ 	.string	"ptxas"
        /*0030*/ 	.string	"Cuda compilation tools, release 13.0, V13.0.88"
        /*0030*/ 	.string	"Build cuda_13.0.r13.0/compiler.36424714_0"
        /*0030*/ 	.string	"-arch sm_100 -m 64 "



//--------------------- .note.nv.cuinfo           --------------------------
	.section	.note.nv.cuinfo,"",@"SHT_NOTE"
	.sectionflags	@"SHF_NOTE_NV_CUINFO"
        /*0018*/ 	.short	0x0002
        /*001a*/ 	.short	0x0064
        /*001c*/ 	.short	0x0082
	.zero		2


//--------------------- .nv.info                  --------------------------
	.section	.nv.info,"",@"SHT_CUDA_INFO"
	.align	4


	//----- nvinfo : EIATTR_REGCOUNT
	.align		4
        /*0000*/ 	.byte	0x04, 0x2f
        /*0002*/ 	.short	(.L_1 - .L_0)
	.align		4
.L_0:
        /*0004*/ 	.word	index@(_Z11cuda_matmulPfS_S_i)
        /*0008*/ 	.word	0x00000020


	//----- nvinfo : EIATTR_FRAME_SIZE
	.align		4
.L_1:
        /*000c*/ 	.byte	0x04, 0x11
        /*000e*/ 	.short	(.L_3 - .L_2)
	.align		4
.L_2:
        /*0010*/ 	.word	index@(_Z11cuda_matmulPfS_S_i)
        /*0014*/ 	.word	0x00000000


	//----- nvinfo : EIATTR_MIN_STACK_SIZE
	.align		4
.L_3:
        /*0018*/ 	.byte	0x04, 0x12
        /*001a*/ 	.short	(.L_5 - .L_4)
	.align		4
.L_4:
        /*001c*/ 	.word	index@(_Z11cuda_matmulPfS_S_i)
        /*0020*/ 	.word	0x00000000
.L_5:


//--------------------- .nv.compat                --------------------------
	.section	.nv.compat,"",@"SHT_CUDA_COMPAT_INFO"
	.align	4
        /*0000*/ 	.byte	0x02, 0x09, 0x00, 0x00, 0x02, 0x02, 0x01, 0x00, 0x02, 0x05, 0x05, 0x00, 0x03, 0x07, 0x01, 0x01
        /*0010*/ 	.byte	0x02, 0x03, 0x00, 0x00, 0x02, 0x06, 0x01, 0x00, 0x04, 0x0b, 0x08, 0x00, 0x09, 0x00, 0x00, 0x00
        /*0020*/ 	.byte	0x00, 0x00, 0x00, 0x00


//--------------------- .nv.info._Z11cuda_matmulPfS_S_i --------------------------
	.section	.nv.info._Z11cuda_matmulPfS_S_i,"",@"SHT_CUDA_INFO"
	.sectionflags	@""
	.align	4


	//----- nvinfo : EIATTR_CUDA_API_VERSION
	.align		4
        /*0000*/ 	.byte	0x04, 0x37
        /*0002*/ 	.short	(.L_7 - .L_6)
.L_6:
        /*0004*/ 	.word	0x00000082


	//----- nvinfo : EIATTR_KPARAM_INFO
	.align		4
.L_7:
        /*0008*/ 	.byte	0x04, 0x17
        /*000a*/ 	.short	(.L_9 - .L_8)
.L_8:
        /*000c*/ 	.word	0x00000000
        /*0010*/ 	.short	0x0003
        /*0012*/ 	.short	0x0018
        /*0014*/ 	.byte	0x00, 0xf0, 0x11, 0x00


	//----- nvinfo : EIATTR_KPARAM_INFO
	.align		4
.L_9:
        /*0018*/ 	.byte	0x04, 0x17
        /*001a*/ 	.short	(.L_11 - .L_10)
.L_10:
        /*001c*/ 	.word	0x00000000
        /*0020*/ 	.short	0x0002
        /*0022*/ 	.short	0x0010
        /*0024*/ 	.byte	0x00, 0xf5, 0x21, 0x00


	//----- nvinfo : EIATTR_KPARAM_INFO
	.align		4
.L_11:
        /*0028*/ 	.byte	0x04, 0x17
        /*002a*/ 	.short	(.L_13 - .L_12)
.L_12:
        /*002c*/ 	.word	0x00000000
        /*0030*/ 	.short	0x0001
        /*0032*/ 	.short	0x0008
        /*0034*/ 	.byte	0x00, 0xf5, 0x21, 0x00


	//----- nvinfo : EIATTR_KPARAM_INFO
	.align		4
.L_13:
        /*0038*/ 	.byte	0x04, 0x17
        /*003a*/ 	.short	(.L_15 - .L_14)
.L_14:
        /*003c*/ 	.word	0x00000000
        /*0040*/ 	.short	0x0000
        /*0042*/ 	.short	0x0000
        /*0044*/ 	.byte	0x00, 0xf5, 0x21, 0x00


	//----- nvinfo : EIATTR_SPARSE_MMA_MASK
	.align		4
.L_15:
        /*0048*/ 	.byte	0x03, 0x50
        /*004a*/ 	.short	0x0000


	//----- nvinfo : EIATTR_MAXREG_COUNT
	.align		4
        /*004c*/ 	.byte	0x03, 0x1b
        /*004e*/ 	.short	0x00ff


	//----- nvinfo : EIATTR_NUM_BARRIERS
	.align		4
        /*0050*/ 	.byte	0x02, 0x4c
        /*0052*/ 	.byte	0x01
	.zero		1


	//----- nvinfo : EIATTR_MERCURY_ISA_VERSION
	.align		4
        /*0054*/ 	.byte	0x03, 0x5f
        /*0056*/ 	.short	0x0101


	//----- nvinfo : EIATTR_VRC_CTA_INIT_COUNT
	.align		4
        /*0058*/ 	.byte	0x02, 0x4a
	.zero		1
	.zero		1


	//----- nvinfo : EIATTR_EXIT_INSTR_OFFSETS
	.align		4
        /*005c*/ 	.byte	0x04, 0x1c
        /*005e*/ 	.short	(.L_17 - .L_16)


	//   ....[0]....
.L_16:
        /*0060*/ 	.word	0x00000d10


	//----- nvinfo : EIATTR_CBANK_PARAM_SIZE
	.align		4
.L_17:
        /*0064*/ 	.byte	0x03, 0x19
        /*0066*/ 	.short	0x001c


	//----- nvinfo : EIATTR_PARAM_CBANK
	.align		4
        /*0068*/ 	.byte	0x04, 0x0a
        /*006a*/ 	.short	(.L_19 - .L_18)
	.align		4
.L_18:
        /*006c*/ 	.word	index@(.nv.constant0._Z11cuda_matmulPfS_S_i)
        /*0070*/ 	.short	0x0380
        /*0072*/ 	.short	0x001c


	//----- nvinfo : EIATTR_SW_WAR
	.align		4
.L_19:
        /*0074*/ 	.byte	0x04, 0x36
        /*0076*/ 	.short	(.L_21 - .L_20)
.L_20:
        /*0078*/ 	.word	0x00000008
.L_21:


//--------------------- .nv.callgraph             --------------------------
	.section	.nv.callgraph,"",@"SHT_CUDA_CALLGRAPH"
	.align	4
	.sectionentsize	8
	.align		4
        /*0000*/ 	.word	0x00000000
	.align		4
        /*0004*/ 	.word	0xffffffff
	.align		4
        /*0008*/ 	.word	0x00000000
	.align		4
        /*000c*/ 	.word	0xfffffffe
	.align		4
        /*0010*/ 	.word	0x00000000
	.align		4
        /*0014*/ 	.word	0xfffffffd
	.align		4
        /*0018*/ 	.word	0x00000000
	.align		4
        /*001c*/ 	.word	0xfffffffc


//--------------------- .text._Z11cuda_matmulPfS_S_i --------------------------
	.section	.text._Z11cuda_matmulPfS_S_i,"ax",@progbits
	.align	128
        .global         _Z11cuda_matmulPfS_S_i
        .type           _Z11cuda_matmulPfS_S_i,@function
        .size           _Z11cuda_matmulPfS_S_i,(.L_x_8 - _Z11cuda_matmulPfS_S_i)
        .other          _Z11cuda_matmulPfS_S_i,@"STO_CUDA_ENTRY STV_DEFAULT"
_Z11cuda_matmulPfS_S_i:
.text._Z11cuda_matmulPfS_S_i:
[----:B------:R-:W-:Y:S01]  /*0000*/  LDC R1, c[0x0][0x37c] ;  /* 0x0000df00ff017b82 */ /* 0x000fe20000000800 */
[----:B------:R-:W0:Y:S01]  /*0010*/  LDCU UR5, c[0x0][0x398] ;  /* 0x00007300ff0577ac */ /* 0x000e220008000800 */
[----:B------:R-:W1:Y:S06]  /*0020*/  S2R R3, SR_TID.X ;  /* 0x0000000000037919 */ /* 0x000e6c0000002100 */
[----:B------:R-:W1:Y:S01]  /*0030*/  S2UR UR4, SR_CTAID.X ;  /* 0x00000000000479c3 */ /* 0x000e620000002500 */
[----:B------:R-:W-:Y:S01]  /*0040*/  HFMA2 R15, -RZ, RZ, 0, 0 ;  /* 0x00000000ff0f7431 */ /* 0x000fe200000001ff */
[----:B------:R-:W2:Y:S06]  /*0050*/  LDCU.64 UR6, c[0x0][0x358] ;  /* 0x00006b00ff0677ac */ /* 0x000eac0008000a00 */
[----:B------:R-:W1:Y:S01]  /*0060*/  LDC R0, c[0x0][0x360] ;  /* 0x0000d800ff007b82 */ /* 0x000e620000000800 */
[----:B0-----:R-:W-:-:S07]  /*0070*/  MOV R2, UR5 ;  /* 0x0000000500027c02 */ /* 0x001fce0008000f00 */
[----:B------:R-:W0:Y:S01]  /*0080*/  S2UR UR8, SR_CTAID.Y ;  /* 0x00000000000879c3 */ /* 0x000e220000002600 */
[----:B------:R-:W-:Y:S01]  /*0090*/  ISETP.GE.AND P0, PT, R2, 0x1, PT ;  /* 0x000000010200780c */ /* 0x000fe20003f06270 */
[----:B-1----:R-:W-:-:S12]  /*00a0*/  IMAD R5, R0, UR4, R3 ;  /* 0x0000000400057c24 */ /* 0x002fd8000f8e0203 */
[----:B0-2---:R-:W-:Y:S05]  /*00b0*/  @!P0 BRA `(.L_x_0) ;  /* 0x0000000c00048947 */ /* 0x005fea0003800000 */
[----:B------:R-:W0:Y:S01]  /*00c0*/  S2UR UR5, SR_CgaCtaId ;  /* 0x00000000000579c3 */ /* 0x000e220000008800 */
[----:B------:R-:W-:Y:S01]  /*00d0*/  UMOV UR4, 0x400 ;  /* 0x0000040000047882 */ /* 0x000fe20000000000 */
[----:B------:R-:W-:Y:S01]  /*00e0*/  IMAD R4, R2, UR8, R3 ;  /* 0x0000000802047c24 */ /* 0x000fe2000f8e0203 */
[C---:B------:R-:W-:Y:S02]  /*00f0*/  LOP3.LUT R6, R0.reuse, 0xf, RZ, 0xc0, !PT ;  /* 0x0000000f00067812 */ /* 0x040fe400078ec0ff */
[C---:B------:R-:W-:Y:S02]  /*0100*/  LOP3.LUT R7, R0.reuse, 0x7, RZ, 0xc0, !PT ;  /* 0x0000000700077812 */ /* 0x040fe400078ec0ff */
[----:B------:R-:W-:Y:S02]  /*0110*/  LOP3.LUT R16, R0, 0x3, RZ, 0xc0, !PT ;  /* 0x0000000300107812 */ /* 0x000fe400078ec0ff */
[----:B------:R-:W-:Y:S02]  /*0120*/  MOV R15, RZ ;  /* 0x000000ff000f7202 */ /* 0x000fe40000000f00 */
[----:B------:R-:W-:Y:S01]  /*0130*/  MOV R17, RZ ;  /* 0x000000ff00117202 */ /* 0x000fe20000000f00 */
[----:B0-----:R-:W-:-:S06]  /*0140*/  ULEA UR4, UR5, UR4, 0x18 ;  /* 0x0000000405047291 */ /* 0x001fcc000f8ec0ff */
[----:B------:R-:W-:-:S07]  /*0150*/  LEA R18, R3, UR4, 0x2 ;  /* 0x0000000403127c11 */ /* 0x000fce000f8e10ff */
.L_x_6:
[----:B0-----:R-:W0:Y:S01]  /*0160*/  LDC.64 R8, c[0x0][0x380] ;  /* 0x0000e000ff087b82 */ /* 0x001e220000000a00 */
[----:B------:R-:W-:-:S07]  /*0170*/  IADD3 R3, PT, PT, R4, R17, RZ ;  /* 0x0000001104037210 */ /* 0x000fce0007ffe0ff */
[----:B------:R-:W1:Y:S01]  /*0180*/  LDC R2, c[0x0][0x398] ;  /* 0x0000e600ff027b82 */ /* 0x000e620000000800 */
[----:B0-----:R-:W-:-:S07]  /*0190*/  IMAD.WIDE.U32 R8, R3, 0x4, R8 ;  /* 0x0000000403087825 */ /* 0x001fce00078e0008 */
[----:B------:R-:W-:Y:S06]  /*01a0*/  BAR.SYNC.DEFER_BLOCKING 0x0 ;  /* 0x0000000000007b1d */ /* 0x000fec0000010000 */
[----:B------:R-:W2:Y:S01]  /*01b0*/  LDG.E R9, desc[UR6][R8.64] ;  /* 0x0000000608097981 */ /* 0x000ea2000c1e1900 */
[-C--:B------:R-:W-:Y:S02]  /*01c0*/  IADD3 R3, PT, PT, R0, R17.reuse, RZ ;  /* 0x0000001100037210 */ /* 0x080fe40007ffe0ff */
[----:B------:R-:W-:Y:S02]  /*01d0*/  MOV R20, R17 ;  /* 0x0000001100147202 */ /* 0x000fe40000000f00 */
[----:B------:R-:W-:-:S02]  /*01e0*/  ISETP.GE.U32.AND P1, PT, R17, R3, PT ;  /* 0x000000031100720c */ /* 0x000fc40003f26070 */
[----:B-1----:R-:W-:Y:S02]  /*01f0*/  ISETP.GE.AND P0, PT, R3, R2, PT ;  /* 0x000000020300720c */ /* 0x002fe40003f06270 */
[----:B------:R-:W-:Y:S01]  /*0200*/  MOV R17, R3 ;  /* 0x0000000300117202 */ /* 0x000fe20000000f00 */
[----:B--2---:R0:W-:Y:S01]  /*0210*/  STS [R18], R9 ;  /* 0x0000000912007388 */ /* 0x0041e20000000800 */
[----:B------:R-:W-:Y:S07]  /*0220*/  BAR.SYNC.DEFER_BLOCKING 0x0 ;  /* 0x0000000000007b1d */ /* 0x000fee0000010000 */
[----:B------:R-:W-:Y:S05]  /*0230*/  @P1 BRA `(.L_x_1) ;  /* 0x0000000800a01947 */ /* 0x000fea0003800000 */
[----:B------:R-:W-:Y:S02]  /*0240*/  ISETP.GE.U32.AND P2, PT, R0, 0x10, PT ;  /* 0x000000100000780c */ /* 0x000fe40003f46070 */
[----:B------:R-:W-:Y:S02]  /*0250*/  ISETP.NE.AND P1, PT, R6, RZ, PT ;  /* 0x000000ff0600720c */ /* 0x000fe40003f25270 */
[----:B------:R-:W-:-:S09]  /*0260*/  MOV R3, R20 ;  /* 0x0000001400037202 */ /* 0x000fd20000000f00 */
[----:B------:R-:W-:Y:S05]  /*0270*/  @!P2 BRA `(.L_x_2) ;  /* 0x00000004000ca947 */ /* 0x000fea0003800000 */
[----:B------:R-:W1:Y:S01]  /*0280*/  S2UR UR5, SR_CgaCtaId ;  /* 0x00000000000579c3 */ /* 0x000e620000008800 */
[----:B------:R-:W-:Y:S01]  /*0290*/  LOP3.LUT R21, R0, 0xfffffff0, RZ, 0xc0, !PT ;  /* 0xfffffff000157812 */ /* 0x000fe200078ec0ff */
[----:B------:R-:W-:Y:S01]  /*02a0*/  UMOV UR4, 0x400 ;  /* 0x0000040000047882 */ /* 0x000fe20000000000 */
[----:B------:R-:W-:Y:S01]  /*02b0*/  IMAD R19, R20, R2, R5 ;  /* 0x0000000214137224 */ /* 0x000fe200078e0205 */
[----:B------:R-:W-:Y:S02]  /*02c0*/  MOV R3, R20 ;  /* 0x0000001400037202 */ /* 0x000fe40000000f00 */
[----:B------:R-:W-:Y:S01]  /*02d0*/  IADD3 R21, PT, PT, -R21, RZ, RZ ;  /* 0x000000ff15157210 */ /* 0x000fe20007ffe1ff */
[----:B-1----:R-:W-:-:S04]  /*02e0*/  ULEA UR4, UR5, UR4, 0x18 ;  /* 0x0000000405047291 */ /* 0x002fc8000f8ec0ff */
[----:B------:R-:W-:-:S12]  /*02f0*/  UIADD3 UR4, UPT, UPT, UR4, 0x20, URZ ;  /* 0x0000002004047890 */ /* 0x000fd8000fffe0ff */
.L_x_3:
[----:B------:R-:W1:Y:S01]  /*0300*/  LDC.64 R28, c[0x0][0x388] ;  /* 0x0000e200ff1c7b82 */ /* 0x000e620000000a00 */
[----:B0-----:R-:W0:Y:S01]  /*0310*/  LDS.128 R8, [UR4+-0x20] ;  /* 0xffffe004ff087984 */ /* 0x001e220008000c00 */
[----:B-1----:R-:W-:-:S05]  /*0320*/  IMAD.WIDE R28, R19, 0x4, R28 ;  /* 0x00000004131c7825 */ /* 0x002fca00078e021c */
[----:B------:R-:W0:Y:S01]  /*0330*/  LDG.E R24, desc[UR6][R28.64] ;  /* 0x000000061c187981 */ /* 0x000e22000c1e1900 */
[----:B------:R-:W-:-:S05]  /*0340*/  IMAD.WIDE.U32 R22, R2, 0x4, R28 ;  /* 0x0000000402167825 */ /* 0x000fca00078e001c */
[----:B------:R-:W2:Y:S01]  /*0350*/  LDG.E R14, desc[UR6][R22.64] ;  /* 0x00000006160e7981 */ /* 0x000ea2000c1e1900 */
[----:B------:R-:W-:-:S04]  /*0360*/  IMAD.WIDE.U32 R12, R2, 0x4, R22 ;  /* 0x00000004020c7825 */ /* 0x000fc800078e0016 */
[C---:B------:R-:W-:Y:S02]  /*0370*/  IMAD.WIDE.U32 R26, R2.reuse, 0x4, R12 ;  /* 0x00000004021a7825 */ /* 0x040fe400078e000c */
[----:B------:R-:W3:Y:S04]  /*0380*/  LDG.E R13, desc[UR6][R12.64] ;  /* 0x000000060c0d7981 */ /* 0x000ee8000c1e1900 */
[----:B------:R1:W4:Y:S02]  /*0390*/  LDG.E R12, desc[UR6][R26.64] ;  /* 0x000000061a0c7981 */ /* 0x000324000c1e1900 */
[----:B-1----:R-:W-:-:S05]  /*03a0*/  IMAD.WIDE.U32 R26, R2, 0x4, R26 ;  /* 0x00000004021a7825 */ /* 0x002fca00078e001a */
[----:B------:R-:W5:Y:S01]  /*03b0*/  LDG.E R25, desc[UR6][R26.64] ;  /* 0x000000061a197981 */ /* 0x000f62000c1e1900 */
[----:B------:R-:W-:-:S04]  /*03c0*/  IMAD.WIDE.U32 R22, R2, 0x4, R26 ;  /* 0x0000000402167825 */ /* 0x000fc800078e001a */
[C---:B------:R-:W-:Y:S01]  /*03d0*/  IMAD.WIDE.U32 R28, R2.reuse, 0x4, R22 ;  /* 0x00000004021c7825 */ /* 0x040fe200078e0016 */
[----:B------:R-:W5:Y:S04]  /*03e0*/  LDG.E R26, desc[UR6][R22.64] ;  /* 0x00000006161a7981 */ /* 0x000f68000c1e1900 */
[----:B------:R1:W5:Y:S02]  /*03f0*/  LDG.E R23, desc[UR6][R28.64] ;  /* 0x000000061c177981 */ /* 0x000364000c1e1900 */
[----:B-1----:R-:W-:-:S05]  /*0400*/  IMAD.WIDE.U32 R28, R2, 0x4, R28 ;  /* 0x00000004021c7825 */ /* 0x002fca00078e001c */
[----:B------:R1:W5:Y:S02]  /*0410*/  LDG.E R22, desc[UR6][R28.64] ;  /* 0x000000061c167981 */ /* 0x000364000c1e1900 */
[----:B-1----:R-:W-:-:S05]  /*0420*/  IMAD.WIDE.U32 R28, R2, 0x4, R28 ;  /* 0x00000004021c7825 */ /* 0x002fca00078e001c */
[----:B------:R-:W5:Y:S01]  /*0430*/  LDG.E R27, desc[UR6][R28.64] ;  /* 0x000000061c1b7981 */ /* 0x000f62000c1e1900 */
[----:B0-----:R-:W-:-:S04]  /*0440*/  FFMA R8, R8, R24, R15 ;  /* 0x0000001808087223 */ /* 0x001fc8000000000f */
[----:B--2---:R-:W-:-:S04]  /*0450*/  FFMA R9, R9, R14, R8 ;  /* 0x0000000e09097223 */ /* 0x004fc80000000008 */
[----:B---3--:R-:W-:-:S04]  /*0460*/  FFMA R10, R10, R13, R9 ;  /* 0x0000000d0a0a7223 */ /* 0x008fc80000000009 */
[----:B----4-:R-:W-:Y:S02]  /*0470*/  FFMA R11, R11, R12, R10 ;  /* 0x0000000c0b0b7223 */ /* 0x010fe4000000000a */
[----:B------:R-:W5:Y:S01]  /*0480*/  LDS.128 R12, [UR4+-0x10] ;  /* 0xfffff004ff0c7984 */ /* 0x000f620008000c00 */
[----:B------:R-:W-:-:S04]  /*0490*/  IMAD.WIDE.U32 R8, R2, 0x4, R28 ;  /* 0x0000000402087825 */ /* 0x000fc800078e001c */
[----:B-----5:R-:W-:Y:S01]  /*04a0*/  FFMA R10, R12, R25, R11 ;  /* 0x000000190c0a7223 */ /* 0x020fe2000000000b */
[----:B------:R-:W-:Y:S01]  /*04b0*/  IMAD.WIDE.U32 R24, R2, 0x4, R8 ;  /* 0x0000000402187825 */ /* 0x000fe200078e0008 */
[----:B------:R0:W2:Y:S03]  /*04c0*/  LDG.E R12, desc[UR6][R8.64] ;  /* 0x00000006080c7981 */ /* 0x0000a6000c1e1900 */
[----:B------:R-:W-:Y:S02]  /*04d0*/  FFMA R11, R13, R26, R10 ;  /* 0x0000001a0d0b7223 */ /* 0x000fe4000000000a */
[----:B------:R1:W3:Y:S02]  /*04e0*/  LDG.E R13, desc[UR6][R24.64] ;  /* 0x00000006180d7981 */ /* 0x0002e4000c1e1900 */
[----:B------:R-:W-:Y:S02]  /*04f0*/  FFMA R14, R14, R23, R11 ;  /* 0x000000170e0e7223 */ /* 0x000fe4000000000b */
[----:B0-----:R-:W0:Y:S01]  /*0500*/  LDS.128 R8, [UR4] ;  /* 0x00000004ff087984 */ /* 0x001e220008000c00 */
[----:B-1----:R-:W-:-:S04]  /*0510*/  IMAD.WIDE.U32 R24, R2, 0x4, R24 ;  /* 0x0000000402187825 */ /* 0x002fc800078e0018 */
[----:B------:R-:W-:Y:S01]  /*0520*/  FFMA R15, R15, R22, R14 ;  /* 0x000000160f0f7223 */ /* 0x000fe2000000000e */
[----:B------:R1:W4:Y:S01]  /*0530*/  LDG.E R26, desc[UR6][R24.64] ;  /* 0x00000006181a7981 */ /* 0x000322000c1e1900 */
[----:B------:R-:W-:-:S05]  /*0540*/  IMAD.WIDE.U32 R22, R2, 0x4, R24 ;  /* 0x0000000402167825 */ /* 0x000fca00078e0018 */
[----:B------:R5:W4:Y:S01]  /*0550*/  LDG.E R29, desc[UR6][R22.64] ;  /* 0x00000006161d7981 */ /* 0x000b22000c1e1900 */
[----:B-1----:R-:W-:-:S05]  /*0560*/  IMAD.WIDE.U32 R24, R2, 0x4, R22 ;  /* 0x0000000402187825 */ /* 0x002fca00078e0016 */
[----:B------:R-:W4:Y:S01]  /*0570*/  LDG.E R28, desc[UR6][R24.64] ;  /* 0x00000006181c7981 */ /* 0x000f22000c1e1900 */
[----:B-----5:R-:W-:-:S04]  /*0580*/  IMAD.WIDE.U32 R22, R2, 0x4, R24 ;  /* 0x0000000402167825 */ /* 0x020fc800078e0018 */
[----:B0-----:R-:W-:Y:S02]  /*0590*/  FFMA R14, R8, R27, R15 ;  /* 0x0000001b080e7223 */ /* 0x001fe4000000000f */
[----:B------:R0:W5:Y:S02]  /*05a0*/  LDG.E R27, desc[UR6][R22.64] ;  /* 0x00000006161b7981 */ /* 0x000164000c1e1900 */
[----:B0-----:R-:W-:-:S05]  /*05b0*/  IMAD.WIDE.U32 R22, R2, 0x4, R22 ;  /* 0x0000000402167825 */ /* 0x001fca00078e0016 */
[----:B------:R-:W5:Y:S01]  /*05c0*/  LDG.E R8, desc[UR6][R22.64] ;  /* 0x0000000616087981 */ /* 0x000f62000c1e1900 */
[----:B------:R-:W-:-:S04]  /*05d0*/  IADD3 R21, PT, PT, R21, 0x10, RZ ;  /* 0x0000001015157810 */ /* 0x000fc80007ffe0ff */
[----:B------:R-:W-:Y:S02]  /*05e0*/  ISETP.NE.AND P2, PT, R21, RZ, PT ;  /* 0x000000ff1500720c */ /* 0x000fe40003f45270 */
[----:B------:R-:W-:Y:S02]  /*05f0*/  IADD3 R3, PT, PT, R3, 0x10, RZ ;  /* 0x0000001003037810 */ /* 0x000fe40007ffe0ff */
[----:B------:R-:W-:Y:S01]  /*0600*/  LEA R19, R2, R19, 0x4 ;  /* 0x0000001302137211 */ /* 0x000fe200078e20ff */
[----:B--2---:R-:W-:-:S04]  /*0610*/  FFMA R9, R9, R12, R14 ;  /* 0x0000000c09097223 */ /* 0x004fc8000000000e */
[----:B---3--:R-:W-:Y:S02]  /*0620*/  FFMA R10, R10, R13, R9 ;  /* 0x0000000d0a0a7223 */ /* 0x008fe40000000009 */
[----:B------:R-:W0:Y:S02]  /*0630*/  LDS.128 R12, [UR4+0x10] ;  /* 0x00001004ff0c7984 */ /* 0x000e240008000c00 */
[----:B----4-:R-:W-:Y:S01]  /*0640*/  FFMA R11, R11, R26, R10 ;  /* 0x0000001a0b0b7223 */ /* 0x010fe2000000000a */
[----:B------:R-:W-:-:S03]  /*0650*/  UIADD3 UR4, UPT, UPT, UR4, 0x40, URZ ;  /* 0x0000004004047890 */ /* 0x000fc6000fffe0ff */
[----:B0-----:R-:W-:-:S04]  /*0660*/  FFMA R12, R12, R29, R11 ;  /* 0x0000001d0c0c7223 */ /* 0x001fc8000000000b */
[----:B------:R-:W-:-:S04]  /*0670*/  FFMA R13, R13, R28, R12 ;  /* 0x0000001c0d0d7223 */ /* 0x000fc8000000000c */
[----:B-----5:R-:W-:-:S04]  /*0680*/  FFMA R14, R14, R27, R13 ;  /* 0x0000001b0e0e7223 */ /* 0x020fc8000000000d */
[----:B------:R-:W-:Y:S01]  /*0690*/  FFMA R15, R15, R8, R14 ;  /* 0x000000080f0f7223 */ /* 0x000fe2000000000e */
[----:B------:R-:W-:Y:S06]  /*06a0*/  @P2 BRA `(.L_x_3) ;  /* 0xfffffffc00142947 */ /* 0x000fec000383ffff */
.L_x_2:
[----:B------:R-:W-:Y:S05]  /*06b0*/  @!P1 BRA `(.L_x_1) ;  /* 0x0000000400809947 */ /* 0x000fea0003800000 */
[----:B------:R-:W-:Y:S02]  /*06c0*/  IADD3 R8, PT, PT, R6, -0x1, RZ ;  /* 0xffffffff06087810 */ /* 0x000fe40007ffe0ff */
[----:B------:R-:W-:Y:S02]  /*06d0*/  ISETP.NE.AND P2, PT, R7, RZ, PT ;  /* 0x000000ff0700720c */ /* 0x000fe40003f45270 */
[----:B------:R-:W-:-:S13]  /*06e0*/  ISETP.GE.U32.AND P1, PT, R8, 0x7, PT ;  /* 0x000000070800780c */ /* 0x000fda0003f26070 */
[----:B------:R-:W-:Y:S05]  /*06f0*/  @!P1 BRA `(.L_x_4) ;  /* 0x0000000000a09947 */ /* 0x000fea0003800000 */
[----:B------:R-:W1:Y:S01]  /*0700*/  LDC.64 R26, c[0x0][0x388] ;  /* 0x0000e200ff1a7b82 */ /* 0x000e620000000a00 */
[----:B0-----:R-:W-:-:S04]  /*0710*/  IMAD R9, R3, R2, R5 ;  /* 0x0000000203097224 */ /* 0x001fc800078e0205 */
[----:B-1----:R-:W-:-:S05]  /*0720*/  IMAD.WIDE R26, R9, 0x4, R26 ;  /* 0x00000004091a7825 */ /* 0x002fca00078e021a */
[----:B------:R0:W2:Y:S01]  /*0730*/  LDG.E R14, desc[UR6][R26.64] ;  /* 0x000000061a0e7981 */ /* 0x0000a2000c1e1900 */
[----:B------:R-:W-:-:S05]  /*0740*/  IMAD.WIDE.U32 R28, R2, 0x4, R26 ;  /* 0x00000004021c7825 */ /* 0x000fca00078e001a */
[----:B------:R1:W3:Y:S01]  /*0750*/  LDG.E R19, desc[UR6][R28.64] ;  /* 0x000000061c137981 */ /* 0x0002e2000c1e1900 */
[----:B------:R-:W-:-:S04]  /*0760*/  IMAD.WIDE.U32 R22, R2, 0x4, R28 ;  /* 0x0000000402167825 */ /* 0x000fc800078e001c */
[C---:B------:R-:W-:Y:S02]  /*0770*/  IMAD.WIDE.U32 R12, R2.reuse, 0x4, R22 ;  /* 0x00000004020c7825 */ /* 0x040fe400078e0016 */
[----:B------:R4:W5:Y:S02]  /*0780*/  LDG.E R22, desc[UR6][R22.64] ;  /* 0x0000000616167981 */ /* 0x000964000c1e1900 */
[C---:B------:R-:W-:Y:S02]  /*0790*/  IMAD.WIDE.U32 R8, R2.reuse, 0x4, R12 ;  /* 0x0000000402087825 */ /* 0x040fe400078e000c */
[----:B------:R4:W5:Y:S02]  /*07a0*/  LDG.E R12, desc[UR6][R12.64] ;  /* 0x000000060c0c7981 */ /* 0x000964000c1e1900 */
[C---:B------:R-:W-:Y:S02]  /*07b0*/  IMAD.WIDE.U32 R10, R2.reuse, 0x4, R8 ;  /* 0x00000004020a7825 */ /* 0x040fe400078e0008 */
[----:B------:R4:W5:Y:S02]  /*07c0*/  LDG.E R8, desc[UR6][R8.64] ;  /* 0x0000000608087981 */ /* 0x000964000c1e1900 */
[----:B------:R-:W-:-:S02]  /*07d0*/  IMAD.WIDE.U32 R24, R2, 0x4, R10 ;  /* 0x0000000402187825 */ /* 0x000fc400078e000a */
[----:B------:R4:W5:Y:S02]  /*07e0*/  LDG.E R10, desc[UR6][R10.64] ;  /* 0x000000060a0a7981 */ /* 0x000964000c1e1900 */
[----:B0-----:R-:W-:Y:S02]  /*07f0*/  IMAD.WIDE.U32 R26, R2, 0x4, R24 ;  /* 0x00000004021a7825 */ /* 0x001fe400078e0018 */
[----:B------:R-:W5:Y:S04]  /*0800*/  LDG.E R24, desc[UR6][R24.64] ;  /* 0x0000000618187981 */ /* 0x000f68000c1e1900 */
[----:B------:R-:W5:Y:S01]  /*0810*/  LDG.E R26, desc[UR6][R26.64] ;  /* 0x000000061a1a7981 */ /* 0x000f62000c1e1900 */
[----:B-1----:R-:W0:Y:S01]  /*0820*/  S2R R28, SR_CgaCtaId ;  /* 0x00000000001c7919 */ /* 0x002e220000008800 */
[----:B------:R-:W-:-:S04]  /*0830*/  MOV R21, 0x400 ;  /* 0x0000040000157802 */ /* 0x000fc80000000f00 */
[----:B0-----:R-:W-:Y:S02]  /*0840*/  LEA R28, R28, R21, 0x18 ;  /* 0x000000151c1c7211 */ /* 0x001fe400078ec0ff */
[----:B------:R-:W-:-:S04]  /*0850*/  IADD3 R21, PT, PT, R3, -R20, RZ ;  /* 0x8000001403157210 */ /* 0x000fc80007ffe0ff */
[----:B------:R-:W-:-:S05]  /*0860*/  LEA R21, R21, R28, 0x2 ;  /* 0x0000001c15157211 */ /* 0x000fca00078e10ff */
[----:B------:R-:W2:Y:S04]  /*0870*/  LDS R28, [R21] ;  /* 0x00000000151c7984 */ /* 0x000ea80000000800 */
[----:B----4-:R-:W3:Y:S04]  /*0880*/  LDS R23, [R21+0x4] ;  /* 0x0000040015177984 */ /* 0x010ee80000000800 */
[----:B------:R-:W5:Y:S04]  /*0890*/  LDS R13, [R21+0x8] ;  /* 0x00000800150d7984 */ /* 0x000f680000000800 */
[----:B------:R-:W0:Y:S04]  /*08a0*/  LDS R9, [R21+0xc] ;  /* 0x00000c0015097984 */ /* 0x000e280000000800 */
[----:B------:R-:W-:Y:S01]  /*08b0*/  LDS R11, [R21+0x14] ;  /* 0x00001400150b7984 */ /* 0x000fe20000000800 */
[----:B------:R-:W-:Y:S01]  /*08c0*/  IADD3 R3, PT, PT, R3, 0x8, RZ ;  /* 0x0000000803037810 */ /* 0x000fe20007ffe0ff */
[----:B--2---:R-:W-:-:S02]  /*08d0*/  FFMA R14, R28, R14, R15 ;  /* 0x0000000e1c0e7223 */ /* 0x004fc4000000000f */
[----:B------:R-:W1:Y:S04]  /*08e0*/  LDS R15, [R21+0x10] ;  /* 0x00001000150f7984 */ /* 0x000e680000000800 */
[----:B------:R-:W2:Y:S01]  /*08f0*/  LDS R28, [R21+0x18] ;  /* 0x00001800151c7984 */ /* 0x000ea20000000800 */
[----:B---3--:R-:W-:-:S03]  /*0900*/  FFMA R14, R23, R19, R14 ;  /* 0x00000013170e7223 */ /* 0x008fc6000000000e */
[----:B------:R-:W3:Y:S01]  /*0910*/  LDS R19, [R21+0x1c] ;  /* 0x00001c0015137984 */ /* 0x000ee20000000800 */
[----:B-----5:R-:W-:-:S04]  /*0920*/  FFMA R14, R13, R22, R14 ;  /* 0x000000160d0e7223 */ /* 0x020fc8000000000e */
[----:B0-----:R-:W-:-:S04]  /*0930*/  FFMA R12, R9, R12, R14 ;  /* 0x0000000c090c7223 */ /* 0x001fc8000000000e */
[----:B-1----:R-:W-:-:S04]  /*0940*/  FFMA R8, R15, R8, R12 ;  /* 0x000000080f087223 */ /* 0x002fc8000000000c */
[----:B------:R-:W-:-:S04]  /*0950*/  FFMA R11, R11, R10, R8 ;  /* 0x0000000a0b0b7223 */ /* 0x000fc80000000008 */
[----:B--2---:R-:W-:-:S04]  /*0960*/  FFMA R11, R28, R24, R11 ;  /* 0x000000181c0b7223 */ /* 0x004fc8000000000b */
[----:B---3--:R-:W-:-:S07]  /*0970*/  FFMA R15, R19, R26, R11 ;  /* 0x0000001a130f7223 */ /* 0x008fce000000000b */
.L_x_4:
[----:B------:R-:W-:Y:S05]  /*0980*/  @!P2 BRA `(.L_x_1) ;  /* 0x0000000000cca947 */ /* 0x000fea0003800000 */
[----:B------:R-:W-:Y:S02]  /*0990*/  IADD3 R8, PT, PT, R7, -0x1, RZ ;  /* 0xffffffff07087810 */ /* 0x000fe40007ffe0ff */
[----:B------:R-:W-:Y:S02]  /*09a0*/  ISETP.NE.AND P2, PT, R16, RZ, PT ;  /* 0x000000ff1000720c */ /* 0x000fe40003f45270 */
[----:B------:R-:W-:-:S13]  /*09b0*/  ISETP.GE.U32.AND P1, PT, R8, 0x3, PT ;  /* 0x000000030800780c */ /* 0x000fda0003f26070 */
[----:B------:R-:W-:Y:S05]  /*09c0*/  @!P1 BRA `(.L_x_5) ;  /* 0x0000000000609947 */ /* 0x000fea0003800000 */
[----:B0-----:R-:W0:Y:S01]  /*09d0*/  LDC.64 R8, c[0x0][0x388] ;  /* 0x0000e200ff087b82 */ /* 0x001e220000000a00 */
[----:B------:R-:W-:-:S04]  /*09e0*/  IMAD R23, R3, R2, R5 ;  /* 0x0000000203177224 */ /* 0x000fc800078e0205 */
[----:B0-----:R-:W-:-:S05]  /*09f0*/  IMAD.WIDE R22, R23, 0x4, R8 ;  /* 0x0000000417167825 */ /* 0x001fca00078e0208 */
[----:B------:R0:W2:Y:S01]  /*0a00*/  LDG.E R14, desc[UR6][R22.64] ;  /* 0x00000006160e7981 */ /* 0x0000a2000c1e1900 */
[----:B------:R-:W-:-:S04]  /*0a10*/  IMAD.WIDE.U32 R10, R2, 0x4, R22 ;  /* 0x00000004020a7825 */ /* 0x000fc800078e0016 */
[C---:B------:R-:W-:Y:S02]  /*0a20*/  IMAD.WIDE.U32 R8, R2.reuse, 0x4, R10 ;  /* 0x0000000402087825 */ /* 0x040fe400078e000a */
[----:B------:R1:W3:Y:S02]  /*0a30*/  LDG.E R10, desc[UR6][R10.64] ;  /* 0x000000060a0a7981 */ /* 0x0002e4000c1e1900 */
[----:B------:R-:W-:Y:S02]  /*0a40*/  IMAD.WIDE.U32 R12, R2, 0x4, R8 ;  /* 0x00000004020c7825 */ /* 0x000fe400078e0008 */
[----:B------:R-:W4:Y:S04]  /*0a50*/  LDG.E R8, desc[UR6][R8.64] ;  /* 0x0000000608087981 */ /* 0x000f28000c1e1900 */
[----:B------:R-:W5:Y:S01]  /*0a60*/  LDG.E R12, desc[UR6][R12.64] ;  /* 0x000000060c0c7981 */ /* 0x000f62000c1e1900 */
[----:B------:R-:W0:Y:S01]  /*0a70*/  S2R R24, SR_CgaCtaId ;  /* 0x0000000000187919 */ /* 0x000e220000008800 */
[----:B------:R-:W-:-:S04]  /*0a80*/  MOV R19, 0x400 ;  /* 0x0000040000137802 */ /* 0x000fc80000000f00 */
[----:B0-----:R-:W-:Y:S02]  /*0a90*/  LEA R24, R24, R19, 0x18 ;  /* 0x0000001318187211 */ /* 0x001fe400078ec0ff */
[----:B------:R-:W-:-:S04]  /*0aa0*/  IADD3 R19, PT, PT, R3, -R20, RZ ;  /* 0x8000001403137210 */ /* 0x000fc80007ffe0ff */
[----:B------:R-:W-:-:S05]  /*0ab0*/  LEA R19, R19, R24, 0x2 ;  /* 0x0000001813137211 */ /* 0x000fca00078e10ff */
[----:B------:R-:W2:Y:S04]  /*0ac0*/  LDS R22, [R19] ;  /* 0x0000000013167984 */ /* 0x000ea80000000800 */
[----:B------:R-:W3:Y:S04]  /*0ad0*/  LDS R24, [R19+0x4] ;  /* 0x0000040013187984 */ /* 0x000ee80000000800 */
[----:B-1----:R-:W4:Y:S04]  /*0ae0*/  LDS R11, [R19+0x8] ;  /* 0x00000800130b7984 */ /* 0x002f280000000800 */
[----:B------:R-:W5:Y:S01]  /*0af0*/  LDS R21, [R19+0xc] ;  /* 0x00000c0013157984 */ /* 0x000f620000000800 */
[----:B------:R-:W-:Y:S01]  /*0b00*/  IADD3 R3, PT, PT, R3, 0x4, RZ ;  /* 0x0000000403037810 */ /* 0x000fe20007ffe0ff */
[----:B--2---:R-:W-:-:S04]  /*0b10*/  FFMA R15, R22, R14, R15 ;  /* 0x0000000e160f7223 */ /* 0x004fc8000000000f */
[----:B---3--:R-:W-:-:S04]  /*0b20*/  FFMA R10, R24, R10, R15 ;  /* 0x0000000a180a7223 */ /* 0x008fc8000000000f */
[----:B----4-:R-:W-:-:S04]  /*0b30*/  FFMA R8, R11, R8, R10 ;  /* 0x000000080b087223 */ /* 0x010fc8000000000a */
[----:B-----5:R-:W-:-:S07]  /*0b40*/  FFMA R15, R21, R12, R8 ;  /* 0x0000000c150f7223 */ /* 0x020fce0000000008 */
.L_x_5:
[----:B------:R-:W-:Y:S05]  /*0b50*/  @!P2 BRA `(.L_x_1) ;  /* 0x000000000058a947 */ /* 0x000fea0003800000 */
[----:B0-----:R-:W0:Y:S01]  /*0b60*/  LDC.64 R8, c[0x0][0x388] ;  /* 0x0000e200ff087b82 */ /* 0x001e220000000a00 */
[----:B------:R-:W-:-:S04]  /*0b70*/  IMAD R11, R3, R2, R5 ;  /* 0x00000002030b7224 */ /* 0x000fc800078e0205 */
[----:B0-----:R-:W-:-:S05]  /*0b80*/  IMAD.WIDE R8, R11, 0x4, R8 ;  /* 0x000000040b087825 */ /* 0x001fca00078e0208 */
[----:B------:R-:W2:Y:S01]  /*0b90*/  LDG.E R11, desc[UR6][R8.64] ;  /* 0x00000006080b7981 */ /* 0x000ea2000c1e1900 */
[----:B------:R-:W-:Y:S02]  /*0ba0*/  MOV R10, 0x400 ;  /* 0x00000400000a7802 */ /* 0x000fe40000000f00 */
[----:B------:R-:W-:Y:S01]  /*0bb0*/  IADD3 R3, PT, PT, R3, -R20, RZ ;  /* 0x8000001403037210 */ /* 0x000fe20007ffe0ff */
[----:B------:R-:W0:Y:S01]  /*0bc0*/  S2R R13, SR_CgaCtaId ;  /* 0x00000000000d7919 */ /* 0x000e220000008800 */
[----:B------:R-:W-:Y:S02]  /*0bd0*/  ISETP.NE.AND P1, PT, R16, 0x1, PT ;  /* 0x000000011000780c */ /* 0x000fe40003f25270 */
[----:B0-----:R-:W-:-:S04]  /*0be0*/  LEA R10, R13, R10, 0x18 ;  /* 0x0000000a0d0a7211 */ /* 0x001fc800078ec0ff */
[----:B------:R-:W-:-:S05]  /*0bf0*/  LEA R3, R3, R10, 0x2 ;  /* 0x0000000a03037211 */ /* 0x000fca00078e10ff */
[----:B------:R-:W2:Y:S02]  /*0c00*/  LDS R10, [R3] ;  /* 0x00000000030a7984 */ /* 0x000ea40000000800 */
[----:B--2---:R-:W-:Y:S01]  /*0c10*/  FFMA R15, R10, R11, R15 ;  /* 0x0000000b0a0f7223 */ /* 0x004fe2000000000f */
[----:B------:R-:W-:Y:S06]  /*0c20*/  @!P1 BRA `(.L_x_1) ;  /* 0x0000000000249947 */ /* 0x000fec0003800000 */
[----:B------:R-:W-:Y:S01]  /*0c30*/  ISETP.NE.AND P1, PT, R16, 0x2, PT ;  /* 0x000000021000780c */ /* 0x000fe20003f25270 */
[C---:B------:R-:W-:Y:S01]  /*0c40*/  IMAD.WIDE.U32 R10, R2.reuse, 0x4, R8 ;  /* 0x00000004020a7825 */ /* 0x040fe200078e0008 */
[----:B------:R-:W0:Y:S11]  /*0c50*/  LDS R12, [R3+0x4] ;  /* 0x00000400030c7984 */ /* 0x000e360000000800 */
[----:B------:R-:W-:Y:S01]  /*0c60*/  @P1 IMAD.WIDE.U32 R8, R2, 0x4, R10 ;  /* 0x0000000402081825 */ /* 0x000fe200078e000a */
[----:B------:R-:W1:Y:S04]  /*0c70*/  @P1 LDS R14, [R3+0x8] ;  /* 0x00000800030e1984 */ /* 0x000e680000000800 */
[----:B------:R-:W0:Y:S04]  /*0c80*/  LDG.E R10, desc[UR6][R10.64] ;  /* 0x000000060a0a7981 */ /* 0x000e28000c1e1900 */
[----:B------:R-:W1:Y:S01]  /*0c90*/  @P1 LDG.E R8, desc[UR6][R8.64] ;  /* 0x0000000608081981 */ /* 0x000e62000c1e1900 */
[----:B0-----:R-:W-:-:S04]  /*0ca0*/  FFMA R15, R12, R10, R15 ;  /* 0x0000000a0c0f7223 */ /* 0x001fc8000000000f */
[----:B-1----:R-:W-:-:S07]  /*0cb0*/  @P1 FFMA R15, R14, R8, R15 ;  /* 0x000000080e0f1223 */ /* 0x002fce000000000f */
.L_x_1:
[----:B------:R-:W-:Y:S05]  /*0cc0*/  @!P0 BRA `(.L_x_6) ;  /* 0xfffffff400248947 */ /* 0x000fea000383ffff */
.L_x_0:
[----:B------:R-:W1:Y:S01]  /*0cd0*/  LDC.64 R6, c[0x0][0x390] ;  /* 0x0000e400ff067b82 */ /* 0x000e620000000a00 */
[----:B------:R-:W-:-:S04]  /*0ce0*/  IMAD R3, R2, UR8, R5 ;  /* 0x0000000802037c24 */ /* 0x000fc8000f8e0205 */
[----:B-1----:R-:W-:-:S05]  /*0cf0*/  IMAD.WIDE R2, R3, 0x4, R6 ;  /* 0x0000000403027825 */ /* 0x002fca00078e0206 */
[----:B------:R-:W-:Y:S01]  /*0d00*/  REDG.E.ADD.F32.FTZ.RN.STRONG.GPU desc[UR6][R2.64], R15 ;  /* 0x0000000f020079a6 */ /* 0x000fe2000c12f306 */
[----:B------:R-:W-:Y:S05]  /*0d10*/  EXIT ;  /* 0x000000000000794d */ /* 0x000fea0003800000 */
.L_x_7:
[----:B------:R-:W-:-:S00]  /*0d20*/  BRA `(.L_x_7) ;  /* 0xfffffffc00fc7947 */ /* 0x000fc0000383ffff */
[----:B------:R-:W-:-:S00]  /*0d30*/  NOP ;  /* 0x0000000000007918 */ /* 0x000fc00000000000 */
        /* <DEDUP_REMOVED lines=12> */
.L_x_8:


//--------------------- .nv.shared._Z11cuda_matmulPfS_S_i --------------------------
	.section	.nv.shared._Z11cuda_matmulPfS_S_i,"aw",@nobits
	.sectionflags	@""
	.align	16
	.zero		1024


//--------------------- .nv.shared.reserved.0     --------------------------
	.section	.nv.shared.reserved.0,"aw",@nobits
	.weak		__nv_reservedSMEM_offset_0_alias
	.size		__nv_reservedSMEM_offset_0_alias, 0, 64
	.other		__nv_reservedSMEM_offset_0_alias,@"STO_CUDA_RESERVED_SHARED STV_DEFAULT"
__nv_reservedSMEM_offset_0_alias:
	.zero		0
	.zero		64


//--------------------- .nv.constant0._Z11cuda_matmulPfS_S_i --------------------------
	.section	.nv.constant0._Z11cuda_matmulPfS_S_i,"a",@progbits
	.sectionflags	@""
	.align	4
.nv.constant0._Z11cuda_matmulPfS_S_i:
	.zero		924


//--------------------- SYMBOLS --------------------------

	.type		.nv.reservedSmem.offset0,@object
	.size		.nv.reservedSmem.offset0,0x4
	.type		.nv.reservedSmem.cap,@object
	.size		.nv.reservedSmem.cap,0x4
